	.headerflags	@"EF_CUDA_TEXMODE_UNIFIED EF_CUDA_64BIT_ADDRESS EF_CUDA_ACCELERATORS EF_CUDA_SM90 EF_CUDA_VIRTUAL_SM(EF_CUDA_SM90)"
	.elftype	@"ET_EXEC"


//--------------------- .nv.info                  --------------------------
	.section	.nv.info,"",@"SHT_CUDA_INFO"
	.align	4


	//----- nvinfo : EIATTR_REGCOUNT
	.align		4
        /*0000*/ 	.byte	0x04, 0x2f
        /*0002*/ 	.short	(.L_1 - .L_0)
	.align		4
.L_0:
        /*0004*/ 	.word	index@(triton_poi_fused__safe_softmax_2)
        /*0008*/ 	.word	0x0000001a


	//----- nvinfo : EIATTR_MIN_STACK_SIZE
	.align		4
.L_1:
        /*000c*/ 	.byte	0x04, 0x12
        /*000e*/ 	.short	(.L_3 - .L_2)
	.align		4
.L_2:
        /*0010*/ 	.word	index@(triton_poi_fused__safe_softmax_2)
        /*0014*/ 	.word	0x00000000


	//----- nvinfo : EIATTR_FRAME_SIZE
	.align		4
.L_3:
        /*0018*/ 	.byte	0x04, 0x11
        /*001a*/ 	.short	(.L_5 - .L_4)
	.align		4
.L_4:
        /*001c*/ 	.word	index@(triton_poi_fused__safe_softmax_2)
        /*0020*/ 	.word	0x00000000


	//----- nvinfo : EIATTR_MIN_STACK_SIZE
	.align		4
.L_5:
        /*0024*/ 	.byte	0x04, 0x12
        /*0026*/ 	.short	(.L_7 - .L_6)
	.align		4
.L_6:
        /*0028*/ 	.word	index@(triton_poi_fused__safe_softmax_2)
        /*002c*/ 	.word	0x00000000
.L_7:


//--------------------- .nv.info.triton_poi_fused__safe_softmax_2 --------------------------
	.section	.nv.info.triton_poi_fused__safe_softmax_2,"",@"SHT_CUDA_INFO"
	.sectionflags	@""
	.align	4


	//----- nvinfo : EIATTR_CUDA_API_VERSION
	.align		4
        /*0000*/ 	.byte	0x04, 0x37
        /*0002*/ 	.short	(.L_9 - .L_8)
.L_8:
        /*0004*/ 	.word	0x0000007c


	//----- nvinfo : EIATTR_KPARAM_INFO
	.align		4
.L_9:
        /*0008*/ 	.byte	0x04, 0x17
        /*000a*/ 	.short	(.L_11 - .L_10)
.L_10:
        /*000c*/ 	.word	0x00000000
        /*0010*/ 	.short	0x0003
        /*0012*/ 	.short	0x0018
        /*0014*/ 	.byte	0x00, 0xf0, 0x11, 0x00


	//----- nvinfo : EIATTR_KPARAM_INFO
	.align		4
.L_11:
        /*0018*/ 	.byte	0x04, 0x17
        /*001a*/ 	.short	(.L_13 - .L_12)
.L_12:
        /*001c*/ 	.word	0x00000000
        /*0020*/ 	.short	0x0002
        /*0022*/ 	.short	0x0010
        /*0024*/ 	.byte	0x00, 0xf4, 0x21, 0x00


	//----- nvinfo : EIATTR_KPARAM_INFO
	.align		4
.L_13:
        /*0028*/ 	.byte	0x04, 0x17
        /*002a*/ 	.short	(.L_15 - .L_14)
.L_14:
        /*002c*/ 	.word	0x00000000
        /*0030*/ 	.short	0x0001
        /*0032*/ 	.short	0x0008
        /*0034*/ 	.byte	0x00, 0xf4, 0x21, 0x00


	//----- nvinfo : EIATTR_KPARAM_INFO
	.align		4
.L_15:
        /*0038*/ 	.byte	0x04, 0x17
        /*003a*/ 	.short	(.L_17 - .L_16)
.L_16:
        /*003c*/ 	.word	0x00000000
        /*0040*/ 	.short	0x0000
        /*0042*/ 	.short	0x0000
        /*0044*/ 	.byte	0x00, 0xf4, 0x21, 0x00


	//----- nvinfo : EIATTR_SPARSE_MMA_MASK
	.align		4
.L_17:
        /*0048*/ 	.byte	0x03, 0x50
        /*004a*/ 	.short	0x0000


	//----- nvinfo : EIATTR_MAXREG_COUNT
	.align		4
        /*004c*/ 	.byte	0x03, 0x1b
        /*004e*/ 	.short	0x00ff


	//----- nvinfo : EIATTR_EXIT_INSTR_OFFSETS
	.align		4
        /*0050*/ 	.byte	0x04, 0x1c
        /*0052*/ 	.short	(.L_19 - .L_18)


	//   ....[0]....
.L_18:
        /*0054*/ 	.word	0x000005e0


	//   ....[1]....
        /*0058*/ 	.word	0x00000600


	//----- nvinfo : EIATTR_REQNTID
	.align		4
.L_19:
        /*005c*/ 	.byte	0x04, 0x10
        /*005e*/ 	.short	(.L_21 - .L_20)
.L_20:
        /*0060*/ 	.word	0x00000080
        /*0064*/ 	.word	0x00000001
        /*0068*/ 	.word	0x00000001


	//----- nvinfo : EIATTR_CBANK_PARAM_SIZE
	.align		4
.L_21:
        /*006c*/ 	.byte	0x03, 0x19
        /*006e*/ 	.short	0x001c


	//----- nvinfo : EIATTR_PARAM_CBANK
	.align		4
        /*0070*/ 	.byte	0x04, 0x0a
        /*0072*/ 	.short	(.L_23 - .L_22)
	.align		4
.L_22:
        /*0074*/ 	.word	index@(.nv.constant0.triton_poi_fused__safe_softmax_2)
        /*0078*/ 	.short	0x0210
        /*007a*/ 	.short	0x001c


	//----- nvinfo : EIATTR_SW_WAR
	.align		4
.L_23:
        /*007c*/ 	.byte	0x04, 0x36
        /*007e*/ 	.short	(.L_25 - .L_24)
.L_24:
        /*0080*/ 	.word	0x00000008
.L_25:


//--------------------- .nv.callgraph             --------------------------
	.section	.nv.callgraph,"",@"SHT_CUDA_CALLGRAPH"
	.align	4
	.sectionentsize	8
	.align		4
        /*0000*/ 	.word	0x00000000
	.align		4
        /*0004*/ 	.word	0xffffffff
	.align		4
        /*0008*/ 	.word	0x00000000
	.align		4
        /*000c*/ 	.word	0xfffffffe
	.align		4
        /*0010*/ 	.word	0x00000000
	.align		4
        /*0014*/ 	.word	0xfffffffd
	.align		4
        /*0018*/ 	.word	0x00000000
	.align		4
        /*001c*/ 	.word	0xfffffffc


//--------------------- .text.triton_poi_fused__safe_softmax_2 --------------------------
	.section	.text.triton_poi_fused__safe_softmax_2,"ax",@progbits
	.align	128
        .global         triton_poi_fused__safe_softmax_2
        .type           triton_poi_fused__safe_softmax_2,@function
        .size           triton_poi_fused__safe_softmax_2,(.L_x_1 - triton_poi_fused__safe_softmax_2)
        .other          triton_poi_fused__safe_softmax_2,@"STO_CUDA_ENTRY STV_DEFAULT"
triton_poi_fused__safe_softmax_2:
.text.triton_poi_fused__safe_softmax_2:
[----:B------:R-:W0:Y:S01]  /*0000*/  LDC R1, c[0x0][0x28] ;  /* 0x00000a00ff017b82 */ /* 0x000e220000000800 */
[----:B------:R-:W1:Y:S07]  /*0010*/  S2R R0, SR_TID.X ;  /* 0x0000000000007919 */ /* 0x000e6e0000002100 */
[----:B------:R-:W2:Y:S01]  /*0020*/  LDC.64 R2, c[0x0][0x218] ;  /* 0x00008600ff027b82 */ /* 0x000ea20000000a00 */
[----:B------:R-:W-:Y:S01]  /*0030*/  CS2R R10, SRZ ;  /* 0x00000000000a7805 */ /* 0x000fe2000001ff00 */
[----:B------:R-:W3:Y:S06]  /*0040*/  S2R R9, SR_CTAID.X ;  /* 0x0000000000097919 */ /* 0x000eec0000002500 */
[----:B------:R-:W4:Y:S01]  /*0050*/  LDC.64 R6, c[0x0][0x210] ;  /* 0x00008400ff067b82 */ /* 0x000f220000000a00 */
[----:B------:R-:W-:Y:S01]  /*0060*/  ULDC.64 UR4, c[0x0][0x208] ;  /* 0x0000820000047ab9 */ /* 0x000fe20000000a00 */
[----:B------:R-:W-:-:S02]  /*0070*/  IMAD.MOV.U32 R8, RZ, RZ, RZ ;  /* 0x000000ffff087224 */ /* 0x000fc400078e00ff */
[----:B-1----:R-:W-:Y:S01]  /*0080*/  IMAD.SHL.U32 R0, R0, 0x2, RZ ;  /* 0x0000000200007824 */ /* 0x002fe200078e00ff */
[----:B---3--:R-:W-:-:S04]  /*0090*/  SHF.R.S32.HI R4, RZ, 0x17, R9 ;  /* 0x00000017ff047819 */ /* 0x008fc80000011409 */
[----:B------:R-:W-:Y:S02]  /*00a0*/  LOP3.LUT R0, R0, 0xfe, RZ, 0xc0, !PT ;  /* 0x000000fe00007812 */ /* 0x000fe400078ec0ff */
[----:B------:R-:W-:-:S03]  /*00b0*/  SGXT R4, R4, 0x1 ;  /* 0x000000010404781a */ /* 0x000fc60000000200 */
[----:B------:R-:W-:Y:S01]  /*00c0*/  IMAD R9, R9, 0x100, R0 ;  /* 0x0000010009097824 */ /* 0x000fe200078e0200 */
[----:B------:R-:W-:Y:S01]  /*00d0*/  CS2R R12, SRZ ;  /* 0x00000000000c7805 */ /* 0x000fe2000001ff00 */
[----:B------:R-:W-:-:S03]  /*00e0*/  IMAD.MOV.U32 R0, RZ, RZ, RZ ;  /* 0x000000ffff007224 */ /* 0x000fc600078e00ff */
[----:B------:R-:W-:Y:S02]  /*00f0*/  LEA.HI R4, R4, R9, RZ, 0x2 ;  /* 0x0000000904047211 */ /* 0x000fe400078f10ff */
[----:B------:R-:W-:Y:S02]  /*0100*/  ISETP.GE.AND P0, PT, R9, 0x100, PT ;  /* 0x000001000900780c */ /* 0x000fe40003f06270 */
[----:B------:R-:W-:Y:S02]  /*0110*/  LOP3.LUT R17, R4, 0xfffffffc, RZ, 0xc0, !PT ;  /* 0xfffffffc04117812 */ /* 0x000fe400078ec0ff */
[----:B------:R-:W-:-:S03]  /*0120*/  CS2R R14, SRZ ;  /* 0x00000000000e7805 */ /* 0x000fc6000001ff00 */
[----:B--2---:R-:W-:-:S06]  /*0130*/  IMAD.WIDE R4, R17, 0x4, R2 ;  /* 0x0000000411047825 */ /* 0x004fcc00078e0202 */
[----:B------:R-:W2:Y:S04]  /*0140*/  @!P0 LDG.E.EL R10, desc[UR4][R4.64] ;  /* 0x00000004040a8981 */ /* 0x000ea8000c2e1900 */
[----:B------:R-:W2:Y:S04]  /*0150*/  @!P0 LDG.E.EL R13, desc[UR4][R4.64+0x4] ;  /* 0x00000404040d8981 */ /* 0x000ea8000c2e1900 */
[----:B------:R-:W3:Y:S04]  /*0160*/  @!P0 LDG.E.EL R0, desc[UR4][R4.64] ;  /* 0x0000000404008981 */ /* 0x000ee8000c2e1900 */
[----:B------:R-:W3:Y:S01]  /*0170*/  @!P0 LDG.E.EL R11, desc[UR4][R4.64+0x4] ;  /* 0x00000404040b8981 */ /* 0x000ee2000c2e1900 */
[----:B------:R-:W-:-:S03]  /*0180*/  CS2R R20, SRZ ;  /* 0x0000000000147805 */ /* 0x000fc6000001ff00 */
[----:B------:R-:W5:Y:S01]  /*0190*/  @!P0 LDG.E.EL R14, desc[UR4][R4.64+0x8] ;  /* 0x00000804040e8981 */ /* 0x000f62000c2e1900 */
[----:B----4-:R-:W-:-:S03]  /*01a0*/  IMAD.WIDE R6, R17, 0x4, R6 ;  /* 0x0000000411067825 */ /* 0x010fc600078e0206 */
[----:B------:R-:W4:Y:S04]  /*01b0*/  @!P0 LDG.E.EL R8, desc[UR4][R4.64+0x8] ;  /* 0x0000080404088981 */ /* 0x000f28000c2e1900 */
[----:B------:R-:W4:Y:S04]  /*01c0*/  @!P0 LDG.E.EL R15, desc[UR4][R4.64+0xc] ;  /* 0x00000c04040f8981 */ /* 0x000f28000c2e1900 */
[----:B------:R1:W4:Y:S01]  /*01d0*/  @!P0 LDG.E.EL R12, desc[UR4][R4.64+0xc] ;  /* 0x00000c04040c8981 */ /* 0x000322000c2e1900 */
[----:B------:R-:W-:-:S03]  /*01e0*/  CS2R R22, SRZ ;  /* 0x0000000000167805 */ /* 0x000fc6000001ff00 */
[----:B------:R-:W4:Y:S04]  /*01f0*/  @!P0 LDG.E.EL R21, desc[UR4][R6.64+0x8] ;  /* 0x0000080406158981 */ /* 0x000f28000c2e1900 */
[----:B------:R-:W4:Y:S01]  /*0200*/  @!P0 LDG.E.EL R23, desc[UR4][R6.64+0xc] ;  /* 0x00000c0406178981 */ /* 0x000f22000c2e1900 */
[----:B------:R-:W-:-:S03]  /*0210*/  CS2R R18, SRZ ;  /* 0x0000000000127805 */ /* 0x000fc6000001ff00 */
[----:B------:R-:W4:Y:S04]  /*0220*/  @!P0 LDG.E.EL R22, desc[UR4][R6.64] ;  /* 0x0000000406168981 */ /* 0x000f28000c2e1900 */
[----:B------:R-:W4:Y:S04]  /*0230*/  @!P0 LDG.E.EL R20, desc[UR4][R6.64+0x4] ;  /* 0x0000040406148981 */ /* 0x000f28000c2e1900 */
[----:B------:R-:W4:Y:S04]  /*0240*/  @!P0 LDG.E.EL R19, desc[UR4][R6.64] ;  /* 0x0000000406138981 */ /* 0x000f28000c2e1900 */
[----:B------:R-:W4:Y:S01]  /*0250*/  @!P0 LDG.E.EL R18, desc[UR4][R6.64+0x4] ;  /* 0x0000040406128981 */ /* 0x000f22000c2e1900 */
[----:B------:R-:W-:-:S02]  /*0260*/  CS2R R16, SRZ ;  /* 0x0000000000107805 */ /* 0x000fc4000001ff00 */
[----:B-1----:R-:W-:Y:S01]  /*0270*/  CS2R R4, SRZ ;  /* 0x0000000000047805 */ /* 0x002fe2000001ff00 */
[----:B------:R-:W-:-:S03]  /*0280*/  IMAD.WIDE R2, R9, 0x4, R2 ;  /* 0x0000000409027825 */ /* 0x000fc600078e0202 */
[----:B------:R-:W4:Y:S04]  /*0290*/  @!P0 LDG.E.EL R17, desc[UR4][R6.64+0x8] ;  /* 0x0000080406118981 */ /* 0x000f28000c2e1900 */
[----:B------:R-:W4:Y:S04]  /*02a0*/  @!P0 LDG.E.EL R16, desc[UR4][R6.64+0xc] ;  /* 0x00000c0406108981 */ /* 0x000f28000c2e1900 */
[----:B------:R1:W4:Y:S02]  /*02b0*/  @!P0 LDG.E.64 R4, desc[UR4][R2.64] ;  /* 0x0000000402048981 */ /* 0x000324000c1e1b00 */
[----:B-1----:R-:W1:Y:S02]  /*02c0*/  LDC.64 R2, c[0x0][0x220] ;  /* 0x00008800ff027b82 */ /* 0x002e640000000a00 */
[----:B-1----:R-:W-:-:S04]  /*02d0*/  IMAD.WIDE R2, R9, 0x4, R2 ;  /* 0x0000000409027825 */ /* 0x002fc800078e0202 */
[----:B--2---:R-:W-:Y:S01]  /*02e0*/  FADD R13, R13, R10 ;  /* 0x0000000a0d0d7221 */ /* 0x004fe20000000000 */
[----:B---3--:R-:W-:-:S03]  /*02f0*/  FADD R11, R11, R0 ;  /* 0x000000000b0b7221 */ /* 0x008fc60000000000 */
[----:B-----5:R-:W-:Y:S01]  /*0300*/  FADD R14, R13, R14 ;  /* 0x0000000e0d0e7221 */ /* 0x020fe20000000000 */
[----:B----4-:R-:W-:-:S03]  /*0310*/  FADD R11, R11, R8 ;  /* 0x000000080b0b7221 */ /* 0x010fc60000000000 */
[----:B------:R-:W-:Y:S01]  /*0320*/  FADD R14, R14, R15 ;  /* 0x0000000f0e0e7221 */ /* 0x000fe20000000000 */
[----:B------:R-:W-:-:S04]  /*0330*/  FADD R12, R11, R12 ;  /* 0x0000000c0b0c7221 */ /* 0x000fc80000000000 */
[----:B------:R-:W-:Y:S02]  /*0340*/  FSETP.GT.AND P2, PT, |R14|, 8.50705917302346158658e+37, PT ;  /* 0x7e8000000e00780b */ /* 0x000fe40003f44200 */
[----:B------:R-:W-:Y:S02]  /*0350*/  FSETP.NEU.AND P4, PT, R21, -INF , PT ;  /* 0xff8000001500780b */ /* 0x000fe40003f8d000 */
[----:B------:R-:W-:Y:S02]  /*0360*/  FSETP.GT.AND P3, PT, |R12|, 8.50705917302346158658e+37, PT ;  /* 0x7e8000000c00780b */ /* 0x000fe40003f64200 */
[----:B------:R-:W-:Y:S02]  /*0370*/  SEL R0, RZ, 0x4, !P4 ;  /* 0x00000004ff007807 */ /* 0x000fe40006000000 */
[----:B------:R-:W-:Y:S02]  /*0380*/  FSETP.GEU.AND P4, PT, |R14|, 1.175494350822287508e-38, PT ;  /* 0x008000000e00780b */ /* 0x000fe40003f8e200 */
[----:B------:R-:W-:-:S02]  /*0390*/  FSETP.GEU.AND P1, PT, |R12|, 1.175494350822287508e-38, PT ;  /* 0x008000000c00780b */ /* 0x000fc40003f2e200 */
[----:B------:R-:W-:Y:S01]  /*03a0*/  FSETP.NEU.AND P5, PT, R23, -INF , PT ;  /* 0xff8000001700780b */ /* 0x000fe20003fad000 */
[----:B------:R-:W-:Y:S01]  /*03b0*/  @P2 FMUL R14, R14, 0.25 ;  /* 0x3e8000000e0e2820 */ /* 0x000fe20000400000 */
[----:B------:R-:W-:Y:S02]  /*03c0*/  FSETP.NEU.AND P6, PT, R22, -INF , PT ;  /* 0xff8000001600780b */ /* 0x000fe40003fcd000 */
[----:B0-----:R-:W-:Y:S02]  /*03d0*/  SEL R7, RZ, 0x7fff8, !P5 ;  /* 0x0007fff8ff077807 */ /* 0x001fe40006800000 */
[----:B------:R-:W-:Y:S01]  /*03e0*/  FSETP.NEU.AND P5, PT, R20, -INF , PT ;  /* 0xff8000001400780b */ /* 0x000fe20003fad000 */
[----:B------:R-:W-:Y:S01]  /*03f0*/  @P3 FMUL R12, R12, 0.25 ;  /* 0x3e8000000c0c3820 */ /* 0x000fe20000400000 */
[----:B------:R-:W-:Y:S01]  /*0400*/  SEL R6, RZ, 0x1, !P6 ;  /* 0x00000001ff067807 */ /* 0x000fe20007000000 */
[----:B------:R-:W-:Y:S01]  /*0410*/  @!P4 FMUL R14, R14, 16777216 ;  /* 0x4b8000000e0ec820 */ /* 0x000fe20000400000 */
[----:B------:R-:W-:-:S02]  /*0420*/  SEL R11, RZ, 0x1fffe, !P5 ;  /* 0x0001fffeff0b7807 */ /* 0x000fc40006800000 */
[----:B------:R-:W-:Y:S02]  /*0430*/  FSETP.NEU.AND P6, PT, R19, -INF , PT ;  /* 0xff8000001300780b */ /* 0x000fe40003fcd000 */
[----:B------:R-:W-:Y:S01]  /*0440*/  FSETP.NEU.AND P5, PT, R18, -INF , PT ;  /* 0xff8000001200780b */ /* 0x000fe20003fad000 */
[----:B------:R-:W-:Y:S01]  /*0450*/  @!P1 FMUL R12, R12, 16777216 ;  /* 0x4b8000000c0c9820 */ /* 0x000fe20000400000 */
[----:B------:R-:W-:Y:S02]  /*0460*/  SEL R8, RZ, 0x1, !P6 ;  /* 0x00000001ff087807 */ /* 0x000fe40007000000 */
[----:B------:R-:W-:Y:S01]  /*0470*/  SEL R13, RZ, 0x1fffe, !P5 ;  /* 0x0001fffeff0d7807 */ /* 0x000fe20006800000 */
[----:B------:R-:W0:Y:S01]  /*0480*/  MUFU.RCP R15, R12 ;  /* 0x0000000c000f7308 */ /* 0x000e220000001000 */
[----:B------:R-:W-:Y:S01]  /*0490*/  IMAD.IADD R6, R6, 0x1, R11 ;  /* 0x0000000106067824 */ /* 0x000fe200078e020b */
[----:B------:R-:W-:Y:S02]  /*04a0*/  FSETP.NEU.AND P6, PT, R17, -INF , PT ;  /* 0xff8000001100780b */ /* 0x000fe40003fcd000 */
[----:B------:R-:W-:-:S04]  /*04b0*/  IMAD.IADD R13, R8, 0x1, R13 ;  /* 0x00000001080d7824 */ /* 0x000fc800078e020d */
[----:B------:R-:W1:Y:S01]  /*04c0*/  MUFU.RCP R14, R14 ;  /* 0x0000000e000e7308 */ /* 0x000e620000001000 */
[----:B------:R-:W-:Y:S01]  /*04d0*/  FSETP.NEU.AND P5, PT, R16, -INF , PT ;  /* 0xff8000001000780b */ /* 0x000fe20003fad000 */
[----:B------:R-:W-:Y:S01]  /*04e0*/  @P3 FMUL R4, R4, 0.25 ;  /* 0x3e80000004043820 */ /* 0x000fe20000400000 */
[----:B------:R-:W-:Y:S01]  /*04f0*/  @P2 FMUL R5, R5, 0.25 ;  /* 0x3e80000005052820 */ /* 0x000fe20000400000 */
[----:B------:R-:W-:Y:S02]  /*0500*/  SEL R8, RZ, 0x4, !P6 ;  /* 0x00000004ff087807 */ /* 0x000fe40007000000 */
[----:B------:R-:W-:Y:S02]  /*0510*/  SEL R11, RZ, 0x7fff8, !P5 ;  /* 0x0007fff8ff0b7807 */ /* 0x000fe40006800000 */
[----:B------:R-:W-:Y:S02]  /*0520*/  LOP3.LUT R6, R6, 0x3, RZ, 0xc0, !PT ;  /* 0x0000000306067812 */ /* 0x000fe400078ec0ff */
[----:B------:R-:W-:Y:S01]  /*0530*/  LOP3.LUT R13, R13, 0x3, RZ, 0xc0, !PT ;  /* 0x000000030d0d7812 */ /* 0x000fe200078ec0ff */
[----:B------:R-:W-:Y:S01]  /*0540*/  @!P1 FMUL R4, R4, 16777216 ;  /* 0x4b80000004049820 */ /* 0x000fe20000400000 */
[----:B------:R-:W-:Y:S01]  /*0550*/  @!P4 FMUL R5, R5, 16777216 ;  /* 0x4b8000000505c820 */ /* 0x000fe20000400000 */
[----:B------:R-:W-:-:S02]  /*0560*/  IADD3 R0, R6, R7, R0 ;  /* 0x0000000706007210 */ /* 0x000fc40007ffe000 */
[----:B------:R-:W-:Y:S01]  /*0570*/  IADD3 R8, R13, R11, R8 ;  /* 0x0000000b0d087210 */ /* 0x000fe20007ffe008 */
[----:B0-----:R-:W-:Y:S01]  /*0580*/  FMUL R15, R15, R4 ;  /* 0x000000040f0f7220 */ /* 0x001fe20000400000 */
[----:B-1----:R-:W-:Y:S01]  /*0590*/  FMUL R14, R14, R5 ;  /* 0x000000050e0e7220 */ /* 0x002fe20000400000 */
[----:B------:R-:W-:Y:S02]  /*05a0*/  LOP3.LUT P1, RZ, R0, 0xf, RZ, 0xc0, !PT ;  /* 0x0000000f00ff7812 */ /* 0x000fe4000782c0ff */
[----:B------:R-:W-:Y:S02]  /*05b0*/  LOP3.LUT P2, RZ, R8, 0xf, RZ, 0xc0, !PT ;  /* 0x0000000f08ff7812 */ /* 0x000fe4000784c0ff */
[----:B------:R-:W-:Y:S02]  /*05c0*/  SEL R4, R15, RZ, P1 ;  /* 0x000000ff0f047207 */ /* 0x000fe40000800000 */
[----:B------:R-:W-:Y:S01]  /*05d0*/  SEL R5, R14, RZ, P2 ;  /* 0x000000ff0e057207 */ /* 0x000fe20001000000 */
[----:B------:R-:W-:Y:S08]  /*05e0*/  @P0 EXIT ;  /* 0x000000000000094d */ /* 0x000ff00003800000 */
[----:B------:R-:W-:Y:S01]  /*05f0*/  STG.E.64 desc[UR4][R2.64], R4 ;  /* 0x0000000402007986 */ /* 0x000fe2000c101b04 */
[----:B------:R-:W-:Y:S05]  /*0600*/  EXIT ;  /* 0x000000000000794d */ /* 0x000fea0003800000 */
.L_x_0:
[----:B------:R-:W-:-:S00]  /*0610*/  BRA `(.L_x_0) ;  /* 0xfffffffc00fc7947 */ /* 0x000fc0000383ffff */
[----:B------:R-:W-:-:S00]  /*0620*/  NOP ;  /* 0x0000000000007918 */ /* 0x000fc00000000000 */
        /* <DEDUP_REMOVED lines=13> */
.L_x_1:


//--------------------- .nv.constant0.triton_poi_fused__safe_softmax_2 --------------------------
	.section	.nv.constant0.triton_poi_fused__safe_softmax_2,"a",@progbits
	.sectionflags	@""
	.align	4
.nv.constant0.triton_poi_fused__safe_softmax_2:
	.zero		556
